//
// Generated by NVIDIA NVVM Compiler
//
// Compiler Build ID: CL-36424714
// Cuda compilation tools, release 13.0, V13.0.88
// Based on NVVM 20.0.0
//

.version 9.0
.target sm_100
.address_size 64

	// .globl	_Z13filter_atomicPfiS_fPi

.visible .entry _Z13filter_atomicPfiS_fPi(
	.param .u64 .ptr .align 1 _Z13filter_atomicPfiS_fPi_param_0,
	.param .u32 _Z13filter_atomicPfiS_fPi_param_1,
	.param .u64 .ptr .align 1 _Z13filter_atomicPfiS_fPi_param_2,
	.param .f32 _Z13filter_atomicPfiS_fPi_param_3,
	.param .u64 .ptr .align 1 _Z13filter_atomicPfiS_fPi_param_4
)
{
	.reg .pred 	%p<8>;
	.reg .b32 	%r<7>;
	.reg .b32 	%f<4>;
	.reg .b64 	%rd<13>;

	ld.param.u64 	%rd1, [_Z13filter_atomicPfiS_fPi_param_0];
	ld.param.u32 	%r2, [_Z13filter_atomicPfiS_fPi_param_1];
	ld.param.u64 	%rd2, [_Z13filter_atomicPfiS_fPi_param_2];
	ld.param.f32 	%f2, [_Z13filter_atomicPfiS_fPi_param_3];
	ld.param.u64 	%rd3, [_Z13filter_atomicPfiS_fPi_param_4];
	mov.u32 	%r3, %tid.x;
	mov.u32 	%r4, %ctaid.x;
	mov.u32 	%r5, %ntid.x;
	mad.lo.s32 	%r1, %r4, %r5, %r3;
	setp.ge.s32 	%p1, %r1, %r2;
	@%p1 bra 	$L__BB0_4;
	cvta.to.global.u64 	%rd4, %rd1;
	mul.wide.s32 	%rd5, %r1, 4;
	add.s64 	%rd6, %rd4, %rd5;
	ld.global.f32 	%f1, [%rd6];
	setp.gt.f32 	%p2, %f1, 0f00000000;
	setp.lt.f32 	%p3, %f1, %f2;
	and.pred  	%p4, %p2, %p3;
	@%p4 bra 	$L__BB0_3;
	setp.geu.f32 	%p5, %f1, 0f00000000;
	neg.f32 	%f3, %f2;
	setp.leu.f32 	%p6, %f1, %f3;
	or.pred  	%p7, %p5, %p6;
	@%p7 bra 	$L__BB0_4;
$L__BB0_3:
	cvta.to.global.u64 	%rd7, %rd3;
	atom.global.add.u32 	%r6, [%rd7], 1;
	cvt.u64.u32 	%rd8, %r6;
	shl.b64 	%rd9, %rd8, 48;
	shr.s64 	%rd10, %rd9, 46;
	cvta.to.global.u64 	%rd11, %rd2;
	add.s64 	%rd12, %rd11, %rd10;
	st.global.f32 	[%rd12], %f1;
$L__BB0_4:
	ret;

}


// ===== COMPILED SASS (sm_100) =====

	.target	sm_100

	.elftype	@"ET_EXEC"


//--------------------- .note.nv.tkinfo           --------------------------
	.section	.note.nv.tkinfo,"",@"SHT_NOTE"
	.sectionflags	@"SHF_NOTE_NV_TKINFO"
	.tkinfo
        /*0018*/ 	.word	0x00000002
        /*0030*/ 	.string	""
        /*0030*/ 	.string	"ptxas"
        /*0030*/ 	.string	"Cuda compilation tools, release 13.0, V13.0.88"
        /*0030*/ 	.string	"Build cuda_13.0.r13.0/compiler.36424714_0"
        /*0030*/ 	.string	"-arch sm_100 -m 64 "



//--------------------- .note.nv.cuinfo           --------------------------
	.section	.note.nv.cuinfo,"",@"SHT_NOTE"
	.sectionflags	@"SHF_NOTE_NV_CUINFO"
        /*0018*/ 	.short	0x0002
        /*001a*/ 	.short	0x0064
        /*001c*/ 	.short	0x0082
	.zero		2


//--------------------- .nv.info                  --------------------------
	.section	.nv.info,"",@"SHT_CUDA_INFO"
	.align	4


	//----- nvinfo : EIATTR_REGCOUNT
	.align		4
        /*0000*/ 	.byte	0x04, 0x2f
        /*0002*/ 	.short	(.L_1 - .L_0)
	.align		4
.L_0:
        /*0004*/ 	.word	index@(_Z13filter_atomicPfiS_fPi)
        /*0008*/ 	.word	0x0000000c


	//----- nvinfo : EIATTR_FRAME_SIZE
	.align		4
.L_1:
        /*000c*/ 	.byte	0x04, 0x11
        /*000e*/ 	.short	(.L_3 - .L_2)
	.align		4
.L_2:
        /*0010*/ 	.word	index@(_Z13filter_atomicPfiS_fPi)
        /*0014*/ 	.word	0x00000000


	//----- nvinfo : EIATTR_MIN_STACK_SIZE
	.align		4
.L_3:
        /*0018*/ 	.byte	0x04, 0x12
        /*001a*/ 	.short	(.L_5 - .L_4)
	.align		4
.L_4:
        /*001c*/ 	.word	index@(_Z13filter_atomicPfiS_fPi)
        /*0020*/ 	.word	0x00000000
.L_5:


//--------------------- .nv.compat                --------------------------
	.section	.nv.compat,"",@"SHT_CUDA_COMPAT_INFO"
	.align	4
        /*0000*/ 	.byte	0x02, 0x09, 0x00, 0x00, 0x02, 0x02, 0x01, 0x00, 0x02, 0x05, 0x05, 0x00, 0x03, 0x07, 0x01, 0x01
        /*0010*/ 	.byte	0x02, 0x03, 0x00, 0x00, 0x02, 0x06, 0x01, 0x00, 0x04, 0x0b, 0x08, 0x00, 0x09, 0x00, 0x00, 0x00
        /*0020*/ 	.byte	0x00, 0x00, 0x00, 0x00


//--------------------- .nv.info._Z13filter_atomicPfiS_fPi --------------------------
	.section	.nv.info._Z13filter_atomicPfiS_fPi,"",@"SHT_CUDA_INFO"
	.sectionflags	@""
	.align	4


	//----- nvinfo : EIATTR_CUDA_API_VERSION
	.align		4
        /*0000*/ 	.byte	0x04, 0x37
        /*0002*/ 	.short	(.L_7 - .L_6)
.L_6:
        /*0004*/ 	.word	0x00000082


	//----- nvinfo : EIATTR_KPARAM_INFO
	.align		4
.L_7:
        /*0008*/ 	.byte	0x04, 0x17
        /*000a*/ 	.short	(.L_9 - .L_8)
.L_8:
        /*000c*/ 	.word	0x00000000
        /*0010*/ 	.short	0x0004
        /*0012*/ 	.short	0x0020
        /*0014*/ 	.byte	0x00, 0xf5, 0x21, 0x00


	//----- nvinfo : EIATTR_KPARAM_INFO
	.align		4
.L_9:
        /*0018*/ 	.byte	0x04, 0x17
        /*001a*/ 	.short	(.L_11 - .L_10)
.L_10:
        /*001c*/ 	.word	0x00000000
        /*0020*/ 	.short	0x0003
        /*0022*/ 	.short	0x0018
        /*0024*/ 	.byte	0x00, 0xf0, 0x11, 0x00


	//----- nvinfo : EIATTR_KPARAM_INFO
	.align		4
.L_11:
        /*0028*/ 	.byte	0x04, 0x17
        /*002a*/ 	.short	(.L_13 - .L_12)
.L_12:
        /*002c*/ 	.word	0x00000000
        /*0030*/ 	.short	0x0002
        /*0032*/ 	.short	0x0010
        /*0034*/ 	.byte	0x00, 0xf5, 0x21, 0x00


	//----- nvinfo : EIATTR_KPARAM_INFO
	.align		4
.L_13:
        /*0038*/ 	.byte	0x04, 0x17
        /*003a*/ 	.short	(.L_15 - .L_14)
.L_14:
        /*003c*/ 	.word	0x00000000
        /*0040*/ 	.short	0x0001
        /*0042*/ 	.short	0x0008
        /*0044*/ 	.byte	0x00, 0xf0, 0x11, 0x00


	//----- nvinfo : EIATTR_KPARAM_INFO
	.align		4
.L_15:
        /*0048*/ 	.byte	0x04, 0x17
        /*004a*/ 	.short	(.L_17 - .L_16)
.L_16:
        /*004c*/ 	.word	0x00000000
        /*0050*/ 	.short	0x0000
        /*0052*/ 	.short	0x0000
        /*0054*/ 	.byte	0x00, 0xf5, 0x21, 0x00


	//----- nvinfo : EIATTR_SPARSE_MMA_MASK
	.align		4
.L_17:
        /*0058*/ 	.byte	0x03, 0x50
        /*005a*/ 	.short	0x0000


	//----- nvinfo : EIATTR_MAXREG_COUNT
	.align		4
        /*005c*/ 	.byte	0x03, 0x1b
        /*005e*/ 	.short	0x00ff


	//----- nvinfo : EIATTR_MERCURY_ISA_VERSION
	.align		4
        /*0060*/ 	.byte	0x03, 0x5f
        /*0062*/ 	.short	0x0101


	//----- nvinfo : EIATTR_INT_WARP_WIDE_INSTR_OFFSETS
	.align		4
        /*0064*/ 	.byte	0x04, 0x31
        /*0066*/ 	.short	(.L_19 - .L_18)


	//   ....[0]....
.L_18:
        /*0068*/ 	.word	0x00000160


	//   ....[1]....
        /*006c*/ 	.word	0x00000200


	//----- nvinfo : EIATTR_VRC_CTA_INIT_COUNT
	.align		4
.L_19:
        /*0070*/ 	.byte	0x02, 0x4a
	.zero		1
	.zero		1


	//----- nvinfo : EIATTR_EXIT_INSTR_OFFSETS
	.align		4
        /*0074*/ 	.byte	0x04, 0x1c
        /*0076*/ 	.short	(.L_21 - .L_20)


	//   ....[0]....
.L_20:
        /*0078*/ 	.word	0x00000070


	//   ....[1]....
        /*007c*/ 	.word	0x00000130


	//   ....[2]....
        /*0080*/ 	.word	0x00000260


	//----- nvinfo : EIATTR_CRS_STACK_SIZE
	.align		4
.L_21:
        /*0084*/ 	.byte	0x04, 0x1e
        /*0086*/ 	.short	(.L_23 - .L_22)
.L_22:
        /*0088*/ 	.word	0x00000000


	//----- nvinfo : EIATTR_CBANK_PARAM_SIZE
	.align		4
.L_23:
        /*008c*/ 	.byte	0x03, 0x19
        /*008e*/ 	.short	0x0028


	//----- nvinfo : EIATTR_PARAM_CBANK
	.align		4
        /*0090*/ 	.byte	0x04, 0x0a
        /*0092*/ 	.short	(.L_25 - .L_24)
	.align		4
.L_24:
        /*0094*/ 	.word	index@(.nv.constant0._Z13filter_atomicPfiS_fPi)
        /*0098*/ 	.short	0x0380
        /*009a*/ 	.short	0x0028


	//----- nvinfo : EIATTR_SW_WAR
	.align		4
.L_25:
        /*009c*/ 	.byte	0x04, 0x36
        /*009e*/ 	.short	(.L_27 - .L_26)
.L_26:
        /*00a0*/ 	.word	0x00000008
.L_27:


//--------------------- .nv.callgraph             --------------------------
	.section	.nv.callgraph,"",@"SHT_CUDA_CALLGRAPH"
	.align	4
	.sectionentsize	8
	.align		4
        /*0000*/ 	.word	0x00000000
	.align		4
        /*0004*/ 	.word	0xffffffff
	.align		4
        /*0008*/ 	.word	0x00000000
	.align		4
        /*000c*/ 	.word	0xfffffffe
	.align		4
        /*0010*/ 	.word	0x00000000
	.align		4
        /*0014*/ 	.word	0xfffffffd
	.align		4
        /*0018*/ 	.word	0x00000000
	.align		4
        /*001c*/ 	.word	0xfffffffc


//--------------------- .text._Z13filter_atomicPfiS_fPi --------------------------
	.section	.text._Z13filter_atomicPfiS_fPi,"ax",@progbits
	.align	128
        .global         _Z13filter_atomicPfiS_fPi
        .type           _Z13filter_atomicPfiS_fPi,@function
        .size           _Z13filter_atomicPfiS_fPi,(.L_x_3 - _Z13filter_atomicPfiS_fPi)
        .other          _Z13filter_atomicPfiS_fPi,@"STO_CUDA_ENTRY STV_DEFAULT"
_Z13filter_atomicPfiS_fPi:
.text._Z13filter_atomicPfiS_fPi:
[----:B------:R-:W-:Y:S01]  /*0000*/  LDC R1, c[0x0][0x37c] ;  /* 0x0000df00ff017b82 */ /* 0x000fe20000000800 */
[----:B------:R-:W0:Y:S07]  /*0010*/  S2R R5, SR_TID.X ;  /* 0x0000000000057919 */ /* 0x000e2e0000002100 */
[----:B------:R-:W0:Y:S01]  /*0020*/  S2UR UR4, SR_CTAID.X ;  /* 0x00000000000479c3 */ /* 0x000e220000002500 */
[----:B------:R-:W1:Y:S07]  /*0030*/  LDCU UR5, c[0x0][0x388] ;  /* 0x00007100ff0577ac */ /* 0x000e6e0008000800 */
[----:B------:R-:W0:Y:S02]  /*0040*/  LDC R0, c[0x0][0x360] ;  /* 0x0000d800ff007b82 */ /* 0x000e240000000800 */
[----:B0-----:R-:W-:-:S05]  /*0050*/  IMAD R5, R0, UR4, R5 ;  /* 0x0000000400057c24 */ /* 0x001fca000f8e0205 */
[----:B-1----:R-:W-:-:S13]  /*0060*/  ISETP.GE.AND P0, PT, R5, UR5, PT ;  /* 0x0000000505007c0c */ /* 0x002fda000bf06270 */
[----:B------:R-:W-:Y:S05]  /*0070*/  @P0 EXIT ;  /* 0x000000000000094d */ /* 0x000fea0003800000 */
[----:B------:R-:W0:Y:S01]  /*0080*/  LDC.64 R2, c[0x0][0x380] ;  /* 0x0000e000ff027b82 */ /* 0x000e220000000a00 */
[----:B------:R-:W1:Y:S01]  /*0090*/  LDCU.64 UR4, c[0x0][0x358] ;  /* 0x00006b00ff0477ac */ /* 0x000e620008000a00 */
[----:B------:R-:W2:Y:S01]  /*00a0*/  LDCU UR7, c[0x0][0x398] ;  /* 0x00007300ff0777ac */ /* 0x000ea20008000800 */
[----:B0-----:R-:W-:-:S05]  /*00b0*/  IMAD.WIDE R2, R5, 0x4, R2 ;  /* 0x0000000405027825 */ /* 0x001fca00078e0202 */
[----:B-1----:R-:W2:Y:S01]  /*00c0*/  LDG.E R7, desc[UR4][R2.64] ;  /* 0x0000000402077981 */ /* 0x002ea2000c1e1900 */
[----:B------:R-:W-:Y:S01]  /*00d0*/  BSSY.RECONVERGENT B0, `(.L_x_0) ;  /* 0x0000007000007945 */ /* 0x000fe20003800200 */
[C---:B--2---:R-:W-:Y:S02]  /*00e0*/  FSETP.GEU.AND P0, PT, R7.reuse, UR7, PT ;  /* 0x0000000707007c0b */ /* 0x044fe4000bf0e000 */
[----:B------:R-:W-:-:S13]  /*00f0*/  FSETP.GT.AND P1, PT, R7, RZ, PT ;  /* 0x000000ff0700720b */ /* 0x000fda0003f24000 */
[----:B------:R-:W-:Y:S05]  /*0100*/  @!P0 BRA P1, `(.L_x_1) ;  /* 0x00000000000c8947 */ /* 0x000fea0000800000 */
[----:B------:R-:W-:-:S04]  /*0110*/  FSETP.GT.AND P0, PT, R7, -UR7, PT ;  /* 0x8000000707007c0b */ /* 0x000fc8000bf04000 */
[----:B------:R-:W-:-:S13]  /*0120*/  FSETP.GEU.OR P0, PT, R7, RZ, !P0 ;  /* 0x000000ff0700720b */ /* 0x000fda000470e400 */
[----:B------:R-:W-:Y:S05]  /*0130*/  @P0 EXIT ;  /* 0x000000000000094d */ /* 0x000fea0003800000 */
.L_x_1:
[----:B------:R-:W-:Y:S05]  /*0140*/  BSYNC.RECONVERGENT B0 ;  /* 0x0000000000007941 */ /* 0x000fea0003800200 */
.L_x_0:
[----:B------:R-:W0:Y:S01]  /*0150*/  S2R R5, SR_LANEID ;  /* 0x0000000000057919 */ /* 0x000e220000000000 */
[----:B------:R-:W-:Y:S01]  /*0160*/  VOTEU.ANY UR6, UPT, PT ;  /* 0x0000000000067886 */ /* 0x000fe200038e0100 */
[----:B------:R-:W1:Y:S01]  /*0170*/  LDC.64 R2, c[0x0][0x3a0] ;  /* 0x0000e800ff027b82 */ /* 0x000e620000000a00 */
[----:B------:R-:W0:Y:S01]  /*0180*/  FLO.U32 R6, UR6 ;  /* 0x0000000600067d00 */ /* 0x000e2200080e0000 */
[----:B------:R-:W2:Y:S01]  /*0190*/  S2R R4, SR_LTMASK ;  /* 0x0000000000047919 */ /* 0x000ea20000003900 */
[----:B------:R-:W3:Y:S06]  /*01a0*/  LDCU.64 UR8, c[0x0][0x390] ;  /* 0x00007200ff0877ac */ /* 0x000eec0008000a00 */
[----:B------:R-:W1:Y:S01]  /*01b0*/  POPC R9, UR6 ;  /* 0x0000000600097d09 */ /* 0x000e620008000000 */
[----:B0-----:R-:W-:-:S13]  /*01c0*/  ISETP.EQ.U32.AND P0, PT, R6, R5, PT ;  /* 0x000000050600720c */ /* 0x001fda0003f02070 */
[----:B-1----:R-:W4:Y:S01]  /*01d0*/  @P0 ATOMG.E.ADD.STRONG.GPU PT, R3, desc[UR4][R2.64], R9 ;  /* 0x80000009020309a8 */ /* 0x002f2200081ef104 */
[----:B--2---:R-:W-:-:S04]  /*01e0*/  LOP3.LUT R8, R4, UR6, RZ, 0xc0, !PT ;  /* 0x0000000604087c12 */ /* 0x004fc8000f8ec0ff */
[----:B------:R-:W0:Y:S01]  /*01f0*/  POPC R5, R8 ;  /* 0x0000000800057309 */ /* 0x000e220000000000 */
[----:B----4-:R-:W0:Y:S02]  /*0200*/  SHFL.IDX PT, R0, R3, R6, 0x1f ;  /* 0x00001f0603007589 */ /* 0x010e2400000e0000 */
[----:B0-----:R-:W-:-:S04]  /*0210*/  IMAD.IADD R0, R0, 0x1, R5 ;  /* 0x0000000100007824 */ /* 0x001fc800078e0205 */
[----:B------:R-:W-:-:S05]  /*0220*/  IMAD.U32 R0, R0, 0x10000, RZ ;  /* 0x0001000000007824 */ /* 0x000fca00078e00ff */
[----:B---3--:R-:W-:-:S04]  /*0230*/  LEA.HI.SX32 R4, P0, R0, UR8, 0x12 ;  /* 0x0000000800047c11 */ /* 0x008fc8000f8192ff */
[----:B------:R-:W-:-:S05]  /*0240*/  LEA.HI.X.SX32 R5, R0, UR9, 0x1, P0 ;  /* 0x0000000900057c11 */ /* 0x000fca00080f0eff */
[----:B------:R-:W-:Y:S01]  /*0250*/  STG.E desc[UR4][R4.64], R7 ;  /* 0x0000000704007986 */ /* 0x000fe2000c101904 */
[----:B------:R-:W-:Y:S05]  /*0260*/  EXIT ;  /* 0x000000000000794d */ /* 0x000fea0003800000 */
.L_x_2:
[----:B------:R-:W-:-:S00]  /*0270*/  BRA `(.L_x_2) ;  /* 0xfffffffc00fc7947 */ /* 0x000fc0000383ffff */
[----:B------:R-:W-:-:S00]  /*0280*/  NOP ;  /* 0x0000000000007918 */ /* 0x000fc00000000000 */
[----:B------:R-:W-:-:S00]  /*0290*/  NOP ;  /* 0x0000000000007918 */ /* 0x000fc00000000000 */
[----:B------:R-:W-:-:S00]  /*02a0*/  NOP ;  /* 0x0000000000007918 */ /* 0x000fc00000000000 */
[----:B------:R-:W-:-:S00]  /*02b0*/  NOP ;  /* 0x0000000000007918 */ /* 0x000fc00000000000 */
[----:B------:R-:W-:-:S00]  /*02c0*/  NOP ;  /* 0x0000000000007918 */ /* 0x000fc00000000000 */
[----:B------:R-:W-:-:S00]  /*02d0*/  NOP ;  /* 0x0000000000007918 */ /* 0x000fc00000000000 */
[----:B------:R-:W-:-:S00]  /*02e0*/  NOP ;  /* 0x0000000000007918 */ /* 0x000fc00000000000 */
[----:B------:R-:W-:-:S00]  /*02f0*/  NOP ;  /* 0x0000000000007918 */ /* 0x000fc00000000000 */
.L_x_3:


//--------------------- .nv.shared.reserved.0     --------------------------
	.section	.nv.shared.reserved.0,"aw",@nobits
	.weak		__nv_reservedSMEM_offset_0_alias
	.size		__nv_reservedSMEM_offset_0_alias, 0, 64
	.other		__nv_reservedSMEM_offset_0_alias,@"STO_CUDA_RESERVED_SHARED STV_DEFAULT"
__nv_reservedSMEM_offset_0_alias:
	.zero		0
	.zero		64


//--------------------- .nv.constant0._Z13filter_atomicPfiS_fPi --------------------------
	.section	.nv.constant0._Z13filter_atomicPfiS_fPi,"a",@progbits
	.sectionflags	@""
	.align	4
.nv.constant0._Z13filter_atomicPfiS_fPi:
	.zero		936


//--------------------- SYMBOLS --------------------------

	.type		.nv.reservedSmem.offset0,@object
	.size		.nv.reservedSmem.offset0,0x4
